//
// Generated by NVIDIA NVVM Compiler
//
// Compiler Build ID: CL-29190527
// Cuda compilation tools, release 11.1, V11.1.105
// Based on LLVM 3.4svn
//

.version 7.1
.target sm_80
.address_size 64

	// .globl	Fused_Cast_ReduceSum_Sub_Mul_Mul_Mul_Mul_Mul_split_18300752370095672078_kernel0
// _ZZ79Fused_Cast_ReduceSum_Sub_Mul_Mul_Mul_Mul_Mul_split_18300752370095672078_kernel0E25T_cast_input_0_red_shared has been demoted
// _ZZ79Fused_Cast_ReduceSum_Sub_Mul_Mul_Mul_Mul_Mul_split_18300752370095672078_kernel0E8red_buf1 has been demoted

.visible .entry Fused_Cast_ReduceSum_Sub_Mul_Mul_Mul_Mul_Mul_split_18300752370095672078_kernel0(
	.param .u64 Fused_Cast_ReduceSum_Sub_Mul_Mul_Mul_Mul_Mul_split_18300752370095672078_kernel0_param_0,
	.param .u64 Fused_Cast_ReduceSum_Sub_Mul_Mul_Mul_Mul_Mul_split_18300752370095672078_kernel0_param_1,
	.param .u64 Fused_Cast_ReduceSum_Sub_Mul_Mul_Mul_Mul_Mul_split_18300752370095672078_kernel0_param_2,
	.param .u64 Fused_Cast_ReduceSum_Sub_Mul_Mul_Mul_Mul_Mul_split_18300752370095672078_kernel0_param_3,
	.param .u64 Fused_Cast_ReduceSum_Sub_Mul_Mul_Mul_Mul_Mul_split_18300752370095672078_kernel0_param_4,
	.param .u64 Fused_Cast_ReduceSum_Sub_Mul_Mul_Mul_Mul_Mul_split_18300752370095672078_kernel0_param_5,
	.param .u64 Fused_Cast_ReduceSum_Sub_Mul_Mul_Mul_Mul_Mul_split_18300752370095672078_kernel0_param_6,
	.param .u64 Fused_Cast_ReduceSum_Sub_Mul_Mul_Mul_Mul_Mul_split_18300752370095672078_kernel0_param_7,
	.param .u64 Fused_Cast_ReduceSum_Sub_Mul_Mul_Mul_Mul_Mul_split_18300752370095672078_kernel0_param_8,
	.param .u64 Fused_Cast_ReduceSum_Sub_Mul_Mul_Mul_Mul_Mul_split_18300752370095672078_kernel0_param_9,
	.param .u64 Fused_Cast_ReduceSum_Sub_Mul_Mul_Mul_Mul_Mul_split_18300752370095672078_kernel0_param_10,
	.param .u64 Fused_Cast_ReduceSum_Sub_Mul_Mul_Mul_Mul_Mul_split_18300752370095672078_kernel0_param_11
)
{
	.reg .pred 	%p<10>;
	.reg .b16 	%rs<17>;
	.reg .f32 	%f<96>;
	.reg .b32 	%r<68>;
	.reg .b64 	%rd<43>;
	// demoted variable
	.shared .align 4 .b8 _ZZ79Fused_Cast_ReduceSum_Sub_Mul_Mul_Mul_Mul_Mul_split_18300752370095672078_kernel0E25T_cast_input_0_red_shared[512];
	// demoted variable
	.shared .align 4 .b8 _ZZ79Fused_Cast_ReduceSum_Sub_Mul_Mul_Mul_Mul_Mul_split_18300752370095672078_kernel0E8red_buf1[4096];

	ld.param.u64 	%rd10, [Fused_Cast_ReduceSum_Sub_Mul_Mul_Mul_Mul_Mul_split_18300752370095672078_kernel0_param_0];
	ld.param.u64 	%rd12, [Fused_Cast_ReduceSum_Sub_Mul_Mul_Mul_Mul_Mul_split_18300752370095672078_kernel0_param_2];
	ld.param.u64 	%rd13, [Fused_Cast_ReduceSum_Sub_Mul_Mul_Mul_Mul_Mul_split_18300752370095672078_kernel0_param_3];
	ld.param.u64 	%rd20, [Fused_Cast_ReduceSum_Sub_Mul_Mul_Mul_Mul_Mul_split_18300752370095672078_kernel0_param_4];
	ld.param.u64 	%rd15, [Fused_Cast_ReduceSum_Sub_Mul_Mul_Mul_Mul_Mul_split_18300752370095672078_kernel0_param_7];
	ld.param.u64 	%rd16, [Fused_Cast_ReduceSum_Sub_Mul_Mul_Mul_Mul_Mul_split_18300752370095672078_kernel0_param_8];
	ld.param.u64 	%rd17, [Fused_Cast_ReduceSum_Sub_Mul_Mul_Mul_Mul_Mul_split_18300752370095672078_kernel0_param_9];
	ld.param.u64 	%rd18, [Fused_Cast_ReduceSum_Sub_Mul_Mul_Mul_Mul_Mul_split_18300752370095672078_kernel0_param_10];
	ld.param.u64 	%rd19, [Fused_Cast_ReduceSum_Sub_Mul_Mul_Mul_Mul_Mul_split_18300752370095672078_kernel0_param_11];
	cvta.to.global.u64 	%rd1, %rd20;
	mov.u32 	%r1, %tid.x;
	add.s32 	%r21, %r1, 127;
	shr.s32 	%r22, %r1, 31;
	shr.u32 	%r23, %r22, 25;
	add.s32 	%r24, %r1, %r23;
	and.b32  	%r25, %r24, 1073741696;
	sub.s32 	%r26, %r1, %r25;
	shl.b32 	%r27, %r26, 2;
	mov.u32 	%r28, _ZZ79Fused_Cast_ReduceSum_Sub_Mul_Mul_Mul_Mul_Mul_split_18300752370095672078_kernel0E25T_cast_input_0_red_shared;
	add.s32 	%r2, %r28, %r27;
	setp.gt.u32	%p2, %r21, 254;
	@%p2 bra 	BB0_2;

	mov.u32 	%r29, 0;
	st.shared.u32 	[%r2], %r29;

BB0_2:
	and.b32  	%r33, %r24, -128;
	sub.s32 	%r3, %r1, %r33;
	bar.sync 	0;
	mov.u32 	%r4, %ctaid.x;
	shl.b32 	%r34, %r4, 15;
	shr.s32 	%r5, %r24, 7;
	shl.b32 	%r38, %r5, 9;
	mov.u32 	%r6, %ctaid.y;
	shl.b32 	%r7, %r6, 7;
	add.s32 	%r39, %r3, %r34;
	add.s32 	%r40, %r39, %r38;
	add.s32 	%r41, %r40, %r7;
	mul.wide.s32 	%rd21, %r41, 2;
	add.s64 	%rd22, %rd1, %rd21;
	ld.global.nc.u16 	%rs1, [%rd22];
	// inline asm
	{  cvt.f32.f16 %f2, %rs1;}

	// inline asm
	add.f32 	%f10, %f2, 0f00000000;
	sub.f32 	%f11, %f10, %f2;
	ld.global.nc.u16 	%rs2, [%rd22+8192];
	// inline asm
	{  cvt.f32.f16 %f3, %rs2;}

	// inline asm
	sub.f32 	%f12, %f3, %f11;
	add.f32 	%f13, %f10, %f12;
	sub.f32 	%f14, %f13, %f10;
	sub.f32 	%f15, %f14, %f12;
	ld.global.nc.u16 	%rs3, [%rd22+16384];
	// inline asm
	{  cvt.f32.f16 %f4, %rs3;}

	// inline asm
	sub.f32 	%f16, %f4, %f15;
	add.f32 	%f17, %f13, %f16;
	sub.f32 	%f18, %f17, %f13;
	sub.f32 	%f19, %f18, %f16;
	ld.global.nc.u16 	%rs4, [%rd22+24576];
	// inline asm
	{  cvt.f32.f16 %f5, %rs4;}

	// inline asm
	sub.f32 	%f20, %f5, %f19;
	add.f32 	%f21, %f17, %f20;
	sub.f32 	%f22, %f21, %f17;
	sub.f32 	%f23, %f22, %f20;
	ld.global.nc.u16 	%rs5, [%rd22+32768];
	// inline asm
	{  cvt.f32.f16 %f6, %rs5;}

	// inline asm
	sub.f32 	%f24, %f6, %f23;
	add.f32 	%f25, %f21, %f24;
	sub.f32 	%f26, %f25, %f21;
	sub.f32 	%f27, %f26, %f24;
	ld.global.nc.u16 	%rs6, [%rd22+40960];
	// inline asm
	{  cvt.f32.f16 %f7, %rs6;}

	// inline asm
	sub.f32 	%f28, %f7, %f27;
	add.f32 	%f29, %f25, %f28;
	sub.f32 	%f30, %f29, %f25;
	sub.f32 	%f31, %f30, %f28;
	ld.global.nc.u16 	%rs7, [%rd22+49152];
	// inline asm
	{  cvt.f32.f16 %f8, %rs7;}

	// inline asm
	sub.f32 	%f32, %f8, %f31;
	add.f32 	%f33, %f29, %f32;
	sub.f32 	%f34, %f33, %f29;
	sub.f32 	%f35, %f34, %f32;
	ld.global.nc.u16 	%rs8, [%rd22+57344];
	// inline asm
	{  cvt.f32.f16 %f9, %rs8;}

	// inline asm
	sub.f32 	%f36, %f9, %f35;
	add.f32 	%f37, %f33, %f36;
	mov.u32 	%r42, %tid.y;
	mov.u32 	%r43, %ntid.x;
	mad.lo.s32 	%r8, %r42, %r43, %r1;
	and.b32  	%r9, %r8, 127;
	shr.u32 	%r10, %r8, 7;
	shl.b32 	%r44, %r10, 7;
	add.s32 	%r45, %r44, %r9;
	shl.b32 	%r46, %r45, 2;
	mov.u32 	%r47, _ZZ79Fused_Cast_ReduceSum_Sub_Mul_Mul_Mul_Mul_Mul_split_18300752370095672078_kernel0E8red_buf1;
	add.s32 	%r11, %r47, %r46;
	st.shared.f32 	[%r11], %f37;
	bar.sync 	0;
	setp.gt.u32	%p3, %r8, 511;
	@%p3 bra 	BB0_4;

	ld.shared.f32 	%f38, [%r11];
	ld.shared.f32 	%f39, [%r11+2048];
	add.f32 	%f40, %f38, %f39;
	st.shared.f32 	[%r11], %f40;

BB0_4:
	bar.sync 	0;
	setp.gt.u32	%p4, %r8, 255;
	@%p4 bra 	BB0_6;

	ld.shared.f32 	%f41, [%r11];
	ld.shared.f32 	%f42, [%r11+1024];
	add.f32 	%f43, %f41, %f42;
	st.shared.f32 	[%r11], %f43;

BB0_6:
	bar.sync 	0;
	setp.ne.s32	%p5, %r10, 0;
	@%p5 bra 	BB0_8;

	ld.shared.f32 	%f44, [%r11];
	ld.shared.f32 	%f45, [%r11+512];
	add.f32 	%f46, %f44, %f45;
	st.shared.f32 	[%r11], %f46;

BB0_8:
	setp.eq.s32	%p1, %r10, 0;
	bar.sync 	0;
	@!%p1 bra 	BB0_10;
	bra.uni 	BB0_9;

BB0_9:
	mov.u32 	%r64, _ZZ79Fused_Cast_ReduceSum_Sub_Mul_Mul_Mul_Mul_Mul_split_18300752370095672078_kernel0E8red_buf1;
	ld.shared.f32 	%f47, [%r2];
	shl.b32 	%r48, %r9, 2;
	add.s32 	%r50, %r64, %r48;
	ld.shared.f32 	%f48, [%r50];
	add.f32 	%f49, %f47, %f48;
	st.shared.f32 	[%r2], %f49;

BB0_10:
	bar.sync 	0;
	setp.gt.s32	%p6, %r1, 127;
	@%p6 bra 	BB0_12;

	ld.param.u64 	%rd42, [Fused_Cast_ReduceSum_Sub_Mul_Mul_Mul_Mul_Mul_split_18300752370095672078_kernel0_param_5];
	mov.u32 	%r63, %ctaid.y;
	shl.b32 	%r62, %r63, 7;
	mov.u32 	%r61, _ZZ79Fused_Cast_ReduceSum_Sub_Mul_Mul_Mul_Mul_Mul_split_18300752370095672078_kernel0E25T_cast_input_0_red_shared;
	shl.b32 	%r51, %r1, 2;
	add.s32 	%r53, %r61, %r51;
	ld.shared.f32 	%f50, [%r53];
	add.s32 	%r54, %r62, %r1;
	cvta.to.global.u64 	%rd23, %rd42;
	mul.wide.s32 	%rd24, %r54, 4;
	add.s64 	%rd25, %rd23, %rd24;
	atom.global.add.f32 	%f51, [%rd25], %f50;

BB0_12:
	bar.sync 	0;
	setp.gt.s32	%p7, %r3, 2;
	@%p7 bra 	BB0_16;

	mov.u32 	%r58, %ctaid.x;
	mad.lo.s32 	%r12, %r58, 3, %r3;
	setp.gt.s32	%p8, %r12, 511;
	@%p8 bra 	BB0_16;

	mov.u32 	%r60, %ctaid.y;
	ld.param.u64 	%rd41, [Fused_Cast_ReduceSum_Sub_Mul_Mul_Mul_Mul_Mul_split_18300752370095672078_kernel0_param_1];
	mov.u32 	%r59, %ctaid.x;
	cvta.to.global.u64 	%rd26, %rd41;
	mul.wide.s32 	%rd27, %r12, 4;
	add.s64 	%rd28, %rd26, %rd27;
	ld.global.nc.f32 	%f1, [%rd28];
	mad.lo.s32 	%r66, %r60, 3072, %r5;
	mad.lo.s32 	%r56, %r60, 1572864, %r3;
	mad.lo.s32 	%r57, %r5, 512, %r56;
	mad.lo.s32 	%r65, %r59, 3, %r57;
	cvta.to.global.u64 	%rd2, %rd19;
	cvta.to.global.u64 	%rd3, %rd15;
	cvta.to.global.u64 	%rd4, %rd10;
	cvta.to.global.u64 	%rd5, %rd16;
	cvta.to.global.u64 	%rd6, %rd18;
	cvta.to.global.u64 	%rd7, %rd13;
	cvta.to.global.u64 	%rd8, %rd12;
	cvta.to.global.u64 	%rd9, %rd17;
	mov.u32 	%r67, -384;

BB0_15:
	mul.wide.s32 	%rd29, %r65, 2;
	add.s64 	%rd30, %rd1, %rd29;
	ld.global.nc.u16 	%rs9, [%rd30];
	// inline asm
	{  cvt.f32.f16 %f52, %rs9;}

	// inline asm
	mul.f32 	%f60, %f52, %f1;
	mul.wide.s32 	%rd31, %r65, 4;
	add.s64 	%rd32, %rd9, %rd31;
	st.global.f32 	[%rd32], %f60;
	add.s64 	%rd33, %rd8, %rd31;
	mul.wide.s32 	%rd34, %r66, 4;
	add.s64 	%rd35, %rd7, %rd34;
	ld.global.nc.f32 	%f61, [%rd35];
	ld.global.nc.f32 	%f62, [%rd33];
	sub.f32 	%f63, %f62, %f61;
	add.s64 	%rd36, %rd6, %rd31;
	st.global.f32 	[%rd36], %f63;
	mul.f32 	%f64, %f60, %f63;
	add.s64 	%rd37, %rd5, %rd31;
	st.global.f32 	[%rd37], %f64;
	// inline asm
	{  cvt.f32.f16 %f53, %rs9;}

	// inline asm
	add.s64 	%rd38, %rd4, %rd34;
	ld.global.nc.f32 	%f65, [%rd38];
	mul.f32 	%f66, %f65, %f63;
	mul.f32 	%f67, %f53, %f66;
	add.s64 	%rd39, %rd3, %rd31;
	st.global.f32 	[%rd39], %f67;
	mul.f32 	%f68, %f60, %f65;
	add.s64 	%rd40, %rd2, %rd31;
	st.global.f32 	[%rd40], %f68;
	ld.global.nc.u16 	%rs11, [%rd30+8192];
	// inline asm
	{  cvt.f32.f16 %f54, %rs11;}

	// inline asm
	mul.f32 	%f69, %f54, %f1;
	st.global.f32 	[%rd32+16384], %f69;
	ld.global.nc.f32 	%f70, [%rd35+32];
	ld.global.nc.f32 	%f71, [%rd33+16384];
	sub.f32 	%f72, %f71, %f70;
	st.global.f32 	[%rd36+16384], %f72;
	mul.f32 	%f73, %f69, %f72;
	st.global.f32 	[%rd37+16384], %f73;
	// inline asm
	{  cvt.f32.f16 %f55, %rs11;}

	// inline asm
	ld.global.nc.f32 	%f74, [%rd38+32];
	mul.f32 	%f75, %f74, %f72;
	mul.f32 	%f76, %f55, %f75;
	st.global.f32 	[%rd39+16384], %f76;
	mul.f32 	%f77, %f69, %f74;
	st.global.f32 	[%rd40+16384], %f77;
	ld.global.nc.u16 	%rs13, [%rd30+16384];
	// inline asm
	{  cvt.f32.f16 %f56, %rs13;}

	// inline asm
	mul.f32 	%f78, %f56, %f1;
	st.global.f32 	[%rd32+32768], %f78;
	ld.global.nc.f32 	%f79, [%rd35+64];
	ld.global.nc.f32 	%f80, [%rd33+32768];
	sub.f32 	%f81, %f80, %f79;
	st.global.f32 	[%rd36+32768], %f81;
	mul.f32 	%f82, %f78, %f81;
	st.global.f32 	[%rd37+32768], %f82;
	// inline asm
	{  cvt.f32.f16 %f57, %rs13;}

	// inline asm
	ld.global.nc.f32 	%f83, [%rd38+64];
	mul.f32 	%f84, %f83, %f81;
	mul.f32 	%f85, %f57, %f84;
	st.global.f32 	[%rd39+32768], %f85;
	mul.f32 	%f86, %f78, %f83;
	st.global.f32 	[%rd40+32768], %f86;
	ld.global.nc.u16 	%rs15, [%rd30+24576];
	// inline asm
	{  cvt.f32.f16 %f58, %rs15;}

	// inline asm
	mul.f32 	%f87, %f58, %f1;
	st.global.f32 	[%rd32+49152], %f87;
	ld.global.nc.f32 	%f88, [%rd35+96];
	ld.global.nc.f32 	%f89, [%rd33+49152];
	sub.f32 	%f90, %f89, %f88;
	st.global.f32 	[%rd36+49152], %f90;
	mul.f32 	%f91, %f87, %f90;
	st.global.f32 	[%rd37+49152], %f91;
	// inline asm
	{  cvt.f32.f16 %f59, %rs15;}

	// inline asm
	ld.global.nc.f32 	%f92, [%rd38+96];
	mul.f32 	%f93, %f92, %f90;
	mul.f32 	%f94, %f59, %f93;
	st.global.f32 	[%rd39+49152], %f94;
	mul.f32 	%f95, %f87, %f92;
	st.global.f32 	[%rd40+49152], %f95;
	add.s32 	%r66, %r66, 32;
	add.s32 	%r65, %r65, 16384;
	add.s32 	%r67, %r67, 4;
	setp.ne.s32	%p9, %r67, 0;
	@%p9 bra 	BB0_15;

BB0_16:
	ret;
}




// ===== COMPILED SASS (sm_100) =====

	.target	sm_100

	.elftype	@"ET_EXEC"


//--------------------- .note.nv.tkinfo           --------------------------
	.section	.note.nv.tkinfo,"",@"SHT_NOTE"
	.sectionflags	@"SHF_NOTE_NV_TKINFO"
	.tkinfo
        /*0018*/ 	.word	0x00000002
        /*0030*/ 	.string	""
        /*0030*/ 	.string	"ptxas"
        /*0030*/ 	.string	"Cuda compilation tools, release 13.0, V13.0.88"
        /*0030*/ 	.string	"Build cuda_13.0.r13.0/compiler.36424714_0"
        /*0030*/ 	.string	"-arch sm_100 "



//--------------------- .note.nv.cuinfo           --------------------------
	.section	.note.nv.cuinfo,"",@"SHT_NOTE"
	.sectionflags	@"SHF_NOTE_NV_CUINFO"
        /*0018*/ 	.short	0x0002
        /*001a*/ 	.short	0x0050
        /*001c*/ 	.short	0x0082
	.zero		2


//--------------------- .nv.info                  --------------------------
	.section	.nv.info,"",@"SHT_CUDA_INFO"
	.align	4


	//----- nvinfo : EIATTR_REGCOUNT
	.align		4
        /*0000*/ 	.byte	0x04, 0x2f
        /*0002*/ 	.short	(.L_1 - .L_0)
	.align		4
.L_0:
        /*0004*/ 	.word	index@(Fused_Cast_ReduceSum_Sub_Mul_Mul_Mul_Mul_Mul_split_18300752370095672078_kernel0)
        /*0008*/ 	.word	0x00000020


	//----- nvinfo : EIATTR_FRAME_SIZE
	.align		4
.L_1:
        /*000c*/ 	.byte	0x04, 0x11
        /*000e*/ 	.short	(.L_3 - .L_2)
	.align		4
.L_2:
        /*0010*/ 	.word	index@(Fused_Cast_ReduceSum_Sub_Mul_Mul_Mul_Mul_Mul_split_18300752370095672078_kernel0)
        /*0014*/ 	.word	0x00000000


	//----- nvinfo : EIATTR_MIN_STACK_SIZE
	.align		4
.L_3:
        /*0018*/ 	.byte	0x04, 0x12
        /*001a*/ 	.short	(.L_5 - .L_4)
	.align		4
.L_4:
        /*001c*/ 	.word	index@(Fused_Cast_ReduceSum_Sub_Mul_Mul_Mul_Mul_Mul_split_18300752370095672078_kernel0)
        /*0020*/ 	.word	0x00000000
.L_5:


//--------------------- .nv.compat                --------------------------
	.section	.nv.compat,"",@"SHT_CUDA_COMPAT_INFO"
	.align	4
        /*0000*/ 	.byte	0x02, 0x09, 0x00, 0x00, 0x02, 0x02, 0x01, 0x00, 0x02, 0x05, 0x05, 0x00, 0x03, 0x07, 0x01, 0x01
        /*0010*/ 	.byte	0x02, 0x03, 0x00, 0x00, 0x02, 0x06, 0x01, 0x00, 0x04, 0x0b, 0x08, 0x00, 0x09, 0x00, 0x00, 0x00
        /*0020*/ 	.byte	0x00, 0x00, 0x00, 0x00


//--------------------- .nv.info.Fused_Cast_ReduceSum_Sub_Mul_Mul_Mul_Mul_Mul_split_18300752370095672078_kernel0 --------------------------
	.section	.nv.info.Fused_Cast_ReduceSum_Sub_Mul_Mul_Mul_Mul_Mul_split_18300752370095672078_kernel0,"",@"SHT_CUDA_INFO"
	.sectionflags	@""
	.align	4


	//----- nvinfo : EIATTR_CUDA_API_VERSION
	.align		4
        /*0000*/ 	.byte	0x04, 0x37
        /*0002*/ 	.short	(.L_7 - .L_6)
.L_6:
        /*0004*/ 	.word	0x00000082


	//----- nvinfo : EIATTR_KPARAM_INFO
	.align		4
.L_7:
        /*0008*/ 	.byte	0x04, 0x17
        /*000a*/ 	.short	(.L_9 - .L_8)
.L_8:
        /*000c*/ 	.word	0x00000000
        /*0010*/ 	.short	0x000b
        /*0012*/ 	.short	0x0058
        /*0014*/ 	.byte	0x00, 0xf0, 0x21, 0x00


	//----- nvinfo : EIATTR_KPARAM_INFO
	.align		4
.L_9:
        /*0018*/ 	.byte	0x04, 0x17
        /*001a*/ 	.short	(.L_11 - .L_10)
.L_10:
        /*001c*/ 	.word	0x00000000
        /*0020*/ 	.short	0x000a
        /*0022*/ 	.short	0x0050
        /*0024*/ 	.byte	0x00, 0xf0, 0x21, 0x00


	//----- nvinfo : EIATTR_KPARAM_INFO
	.align		4
.L_11:
        /*0028*/ 	.byte	0x04, 0x17
        /*002a*/ 	.short	(.L_13 - .L_12)
.L_12:
        /*002c*/ 	.word	0x00000000
        /*0030*/ 	.short	0x0009
        /*0032*/ 	.short	0x0048
        /*0034*/ 	.byte	0x00, 0xf0, 0x21, 0x00


	//----- nvinfo : EIATTR_KPARAM_INFO
	.align		4
.L_13:
        /*0038*/ 	.byte	0x04, 0x17
        /*003a*/ 	.short	(.L_15 - .L_14)
.L_14:
        /*003c*/ 	.word	0x00000000
        /*0040*/ 	.short	0x0008
        /*0042*/ 	.short	0x0040
        /*0044*/ 	.byte	0x00, 0xf0, 0x21, 0x00


	//----- nvinfo : EIATTR_KPARAM_INFO
	.align		4
.L_15:
        /*0048*/ 	.byte	0x04, 0x17
        /*004a*/ 	.short	(.L_17 - .L_16)
.L_16:
        /*004c*/ 	.word	0x00000000
        /*0050*/ 	.short	0x0007
        /*0052*/ 	.short	0x0038
        /*0054*/ 	.byte	0x00, 0xf0, 0x21, 0x00


	//----- nvinfo : EIATTR_KPARAM_INFO
	.align		4
.L_17:
        /*0058*/ 	.byte	0x04, 0x17
        /*005a*/ 	.short	(.L_19 - .L_18)
.L_18:
        /*005c*/ 	.word	0x00000000
        /*0060*/ 	.short	0x0006
        /*0062*/ 	.short	0x0030
        /*0064*/ 	.byte	0x00, 0xf0, 0x21, 0x00


	//----- nvinfo : EIATTR_KPARAM_INFO
	.align		4
.L_19:
        /*0068*/ 	.byte	0x04, 0x17
        /*006a*/ 	.short	(.L_21 - .L_20)
.L_20:
        /*006c*/ 	.word	0x00000000
        /*0070*/ 	.short	0x0005
        /*0072*/ 	.short	0x0028
        /*0074*/ 	.byte	0x00, 0xf0, 0x21, 0x00


	//----- nvinfo : EIATTR_KPARAM_INFO
	.align		4
.L_21:
        /*0078*/ 	.byte	0x04, 0x17
        /*007a*/ 	.short	(.L_23 - .L_22)
.L_22:
        /*007c*/ 	.word	0x00000000
        /*0080*/ 	.short	0x0004
        /*0082*/ 	.short	0x0020
        /*0084*/ 	.byte	0x00, 0xf0, 0x21, 0x00


	//----- nvinfo : EIATTR_KPARAM_INFO
	.align		4
.L_23:
        /*0088*/ 	.byte	0x04, 0x17
        /*008a*/ 	.short	(.L_25 - .L_24)
.L_24:
        /*008c*/ 	.word	0x00000000
        /*0090*/ 	.short	0x0003
        /*0092*/ 	.short	0x0018
        /*0094*/ 	.byte	0x00, 0xf0, 0x21, 0x00


	//----- nvinfo : EIATTR_KPARAM_INFO
	.align		4
.L_25:
        /*0098*/ 	.byte	0x04, 0x17
        /*009a*/ 	.short	(.L_27 - .L_26)
.L_26:
        /*009c*/ 	.word	0x00000000
        /*00a0*/ 	.short	0x0002
        /*00a2*/ 	.short	0x0010
        /*00a4*/ 	.byte	0x00, 0xf0, 0x21, 0x00


	//----- nvinfo : EIATTR_KPARAM_INFO
	.align		4
.L_27:
        /*00a8*/ 	.byte	0x04, 0x17
        /*00aa*/ 	.short	(.L_29 - .L_28)
.L_28:
        /*00ac*/ 	.word	0x00000000
        /*00b0*/ 	.short	0x0001
        /*00b2*/ 	.short	0x0008
        /*00b4*/ 	.byte	0x00, 0xf0, 0x21, 0x00


	//----- nvinfo : EIATTR_KPARAM_INFO
	.align		4
.L_29:
        /*00b8*/ 	.byte	0x04, 0x17
        /*00ba*/ 	.short	(.L_31 - .L_30)
.L_30:
        /*00bc*/ 	.word	0x00000000
        /*00c0*/ 	.short	0x0000
        /*00c2*/ 	.short	0x0000
        /*00c4*/ 	.byte	0x00, 0xf0, 0x21, 0x00


	//----- nvinfo : EIATTR_SPARSE_MMA_MASK
	.align		4
.L_31:
        /*00c8*/ 	.byte	0x03, 0x50
        /*00ca*/ 	.short	0x0000


	//----- nvinfo : EIATTR_MAXREG_COUNT
	.align		4
        /*00cc*/ 	.byte	0x03, 0x1b
        /*00ce*/ 	.short	0x00ff


	//----- nvinfo : EIATTR_NUM_BARRIERS
	.align		4
        /*00d0*/ 	.byte	0x02, 0x4c
        /*00d2*/ 	.byte	0x01
	.zero		1


	//----- nvinfo : EIATTR_MERCURY_ISA_VERSION
	.align		4
        /*00d4*/ 	.byte	0x03, 0x5f
        /*00d6*/ 	.short	0x0101


	//----- nvinfo : EIATTR_VRC_CTA_INIT_COUNT
	.align		4
        /*00d8*/ 	.byte	0x02, 0x4a
	.zero		1
	.zero		1


	//----- nvinfo : EIATTR_EXIT_INSTR_OFFSETS
	.align		4
        /*00dc*/ 	.byte	0x04, 0x1c
        /*00de*/ 	.short	(.L_33 - .L_32)


	//   ....[0]....
.L_32:
        /*00e0*/ 	.word	0x00000750


	//   ....[1]....
        /*00e4*/ 	.word	0x00000780


	//   ....[2]....
        /*00e8*/ 	.word	0x00000d70


	//----- nvinfo : EIATTR_CRS_STACK_SIZE
	.align		4
.L_33:
        /*00ec*/ 	.byte	0x04, 0x1e
        /*00ee*/ 	.short	(.L_35 - .L_34)
.L_34:
        /*00f0*/ 	.word	0x00000000


	//----- nvinfo : EIATTR_CBANK_PARAM_SIZE
	.align		4
.L_35:
        /*00f4*/ 	.byte	0x03, 0x19
        /*00f6*/ 	.short	0x0060


	//----- nvinfo : EIATTR_PARAM_CBANK
	.align		4
        /*00f8*/ 	.byte	0x04, 0x0a
        /*00fa*/ 	.short	(.L_37 - .L_36)
	.align		4
.L_36:
        /*00fc*/ 	.word	index@(.nv.constant0.Fused_Cast_ReduceSum_Sub_Mul_Mul_Mul_Mul_Mul_split_18300752370095672078_kernel0)
        /*0100*/ 	.short	0x0380
        /*0102*/ 	.short	0x0060


	//----- nvinfo : EIATTR_SW_WAR
	.align		4
.L_37:
        /*0104*/ 	.byte	0x04, 0x36
        /*0106*/ 	.short	(.L_39 - .L_38)
.L_38:
        /*0108*/ 	.word	0x00000008
.L_39:


//--------------------- .nv.callgraph             --------------------------
	.section	.nv.callgraph,"",@"SHT_CUDA_CALLGRAPH"
	.align	4
	.sectionentsize	8
	.align		4
        /*0000*/ 	.word	0x00000000
	.align		4
        /*0004*/ 	.word	0xffffffff
	.align		4
        /*0008*/ 	.word	0x00000000
	.align		4
        /*000c*/ 	.word	0xfffffffe
	.align		4
        /*0010*/ 	.word	0x00000000
	.align		4
        /*0014*/ 	.word	0xfffffffd
	.align		4
        /*0018*/ 	.word	0x00000000
	.align		4
        /*001c*/ 	.word	0xfffffffc


//--------------------- .text.Fused_Cast_ReduceSum_Sub_Mul_Mul_Mul_Mul_Mul_split_18300752370095672078_kernel0 --------------------------
	.section	.text.Fused_Cast_ReduceSum_Sub_Mul_Mul_Mul_Mul_Mul_split_18300752370095672078_kernel0,"ax",@progbits
	.align	128
        .global         Fused_Cast_ReduceSum_Sub_Mul_Mul_Mul_Mul_Mul_split_18300752370095672078_kernel0
        .type           Fused_Cast_ReduceSum_Sub_Mul_Mul_Mul_Mul_Mul_split_18300752370095672078_kernel0,@function
        .size           Fused_Cast_ReduceSum_Sub_Mul_Mul_Mul_Mul_Mul_split_18300752370095672078_kernel0,(.L_x_4 - Fused_Cast_ReduceSum_Sub_Mul_Mul_Mul_Mul_Mul_split_18300752370095672078_kernel0)
        .other          Fused_Cast_ReduceSum_Sub_Mul_Mul_Mul_Mul_Mul_split_18300752370095672078_kernel0,@"STO_CUDA_ENTRY STV_DEFAULT"
Fused_Cast_ReduceSum_Sub_Mul_Mul_Mul_Mul_Mul_split_18300752370095672078_kernel0:
.text.Fused_Cast_ReduceSum_Sub_Mul_Mul_Mul_Mul_Mul_split_18300752370095672078_kernel0:
[----:B------:R-:W-:Y:S01]  /*0000*/  LDC R1, c[0x0][0x37c] ;  /* 0x0000df00ff017b82 */ /* 0x000fe20000000800 */
[----:B------:R-:W0:Y:S07]  /*0010*/  S2R R0, SR_TID.X ;  /* 0x0000000000007919 */ /* 0x000e2e0000002100 */
[----:B------:R-:W1:Y:S01]  /*0020*/  LDC.64 R6, c[0x0][0x3a0] ;  /* 0x0000e800ff067b82 */ /* 0x000e620000000a00 */
[----:B------:R-:W2:Y:S01]  /*0030*/  LDCU.64 UR8, c[0x0][0x358] ;  /* 0x00006b00ff0877ac */ /* 0x000ea20008000a00 */
[----:B------:R-:W3:Y:S01]  /*0040*/  S2R R2, SR_CTAID.X ;  /* 0x0000000000027919 */ /* 0x000ee20000002500 */
[----:B------:R-:W4:Y:S01]  /*0050*/  S2R R3, SR_CTAID.Y ;  /* 0x0000000000037919 */ /* 0x000f220000002600 */
[----:B0-----:R-:W-:-:S04]  /*0060*/  SHF.R.S32.HI R5, RZ, 0x1f, R0 ;  /* 0x0000001fff057819 */ /* 0x001fc80000011400 */
[----:B------:R-:W-:-:S04]  /*0070*/  LEA.HI R8, R5, R0, RZ, 0x7 ;  /* 0x0000000005087211 */ /* 0x000fc800078f38ff */
[----:B------:R-:W-:Y:S02]  /*0080*/  LOP3.LUT R5, R8, 0xffffff80, RZ, 0xc0, !PT ;  /* 0xffffff8008057812 */ /* 0x000fe400078ec0ff */
[----:B------:R-:W-:Y:S02]  /*0090*/  SHF.R.S32.HI R4, RZ, 0x7, R8 ;  /* 0x00000007ff047819 */ /* 0x000fe40000011408 */
[----:B------:R-:W-:-:S04]  /*00a0*/  IADD3 R5, PT, PT, -R5, R0, RZ ;  /* 0x0000000005057210 */ /* 0x000fc80007ffe1ff */
[----:B---3--:R-:W-:-:S04]  /*00b0*/  LEA R9, R2, R5, 0xf ;  /* 0x0000000502097211 */ /* 0x008fc800078e78ff */
[----:B------:R-:W-:-:S04]  /*00c0*/  LEA R10, R4, R9, 0x9 ;  /* 0x00000009040a7211 */ /* 0x000fc800078e48ff */
[----:B----4-:R-:W-:-:S05]  /*00d0*/  LEA R11, R3, R10, 0x7 ;  /* 0x0000000a030b7211 */ /* 0x010fca00078e38ff */
[----:B-1----:R-:W-:-:S05]  /*00e0*/  IMAD.WIDE R10, R11, 0x2, R6 ;  /* 0x000000020b0a7825 */ /* 0x002fca00078e0206 */
[----:B--2---:R-:W2:Y:S04]  /*00f0*/  LDG.E.U16.CONSTANT R16, desc[UR8][R10.64] ;  /* 0x000000080a107981 */ /* 0x004ea8000c1e9500 */
[----:B------:R-:W3:Y:S04]  /*0100*/  LDG.E.U16.CONSTANT R18, desc[UR8][R10.64+0x2000] ;  /* 0x002000080a127981 */ /* 0x000ee8000c1e9500 */
[----:B------:R-:W4:Y:S04]  /*0110*/  LDG.E.U16.CONSTANT R20, desc[UR8][R10.64+0x4000] ;  /* 0x004000080a147981 */ /* 0x000f28000c1e9500 */
[----:B------:R-:W5:Y:S04]  /*0120*/  LDG.E.U16.CONSTANT R14, desc[UR8][R10.64+0x6000] ;  /* 0x006000080a0e7981 */ /* 0x000f68000c1e9500 */
[----:B------:R-:W5:Y:S04]  /*0130*/  LDG.E.U16.CONSTANT R13, desc[UR8][R10.64+0x8000] ;  /* 0x008000080a0d7981 */ /* 0x000f68000c1e9500 */
[----:B------:R-:W5:Y:S04]  /*0140*/  LDG.E.U16.CONSTANT R9, desc[UR8][R10.64+0xa000] ;  /* 0x00a000080a097981 */ /* 0x000f68000c1e9500 */
[----:B------:R-:W5:Y:S04]  /*0150*/  LDG.E.U16.CONSTANT R12, desc[UR8][R10.64+0xc000] ;  /* 0x00c000080a0c7981 */ /* 0x000f68000c1e9500 */
[----:B------:R-:W5:Y:S01]  /*0160*/  LDG.E.U16.CONSTANT R15, desc[UR8][R10.64+0xe000] ;  /* 0x00e000080a0f7981 */ /* 0x000f62000c1e9500 */
[----:B------:R-:W0:Y:S01]  /*0170*/  S2UR UR6, SR_CgaCtaId ;  /* 0x00000000000679c3 */ /* 0x000e220000008800 */
[----:B------:R-:W-:Y:S01]  /*0180*/  UMOV UR4, 0x400 ;  /* 0x0000040000047882 */ /* 0x000fe20000000000 */
[----:B------:R-:W1:Y:S01]  /*0190*/  LDCU UR7, c[0x0][0x360] ;  /* 0x00006c00ff0777ac */ /* 0x000e620008000800 */
[----:B------:R-:W-:Y:S01]  /*01a0*/  BSSY.RECONVERGENT B0, `(.L_x_0) ;  /* 0x0000059000007945 */ /* 0x000fe20003800200 */
[----:B------:R-:W-:Y:S01]  /*01b0*/  ISETP.GT.AND P2, PT, R5, 0x2, PT ;  /* 0x000000020500780c */ /* 0x000fe20003f44270 */
[----:B------:R-:W-:-:S02]  /*01c0*/  UIADD3 UR5, UPT, UPT, UR4, 0x200, URZ ;  /* 0x0000020004057890 */ /* 0x000fc4000fffe0ff */
[----:B0-----:R-:W-:Y:S02]  /*01d0*/  ULEA UR4, UR6, UR4, 0x18 ;  /* 0x0000000406047291 */ /* 0x001fe4000f8ec0ff */
[----:B------:R-:W-:Y:S01]  /*01e0*/  ULEA UR5, UR6, UR5, 0x18 ;  /* 0x0000000506057291 */ /* 0x000fe2000f8ec0ff */
[----:B--2---:R-:W-:Y:S02]  /*01f0*/  HADD2.F32 R16, -RZ, R16.H0_H0 ;  /* 0x20000010ff107230 */ /* 0x004fe40000004100 */
[----:B---3--:R-:W-:-:S03]  /*0200*/  HADD2.F32 R19, -RZ, R18.H0_H0 ;  /* 0x20000012ff137230 */ /* 0x008fc60000004100 */
[----:B------:R-:W-:Y:S01]  /*0210*/  FADD R17, RZ, R16 ;  /* 0x00000010ff117221 */ /* 0x000fe20000000000 */
[----:B----4-:R-:W-:-:S03]  /*0220*/  HADD2.F32 R20, -RZ, R20.H0_H0 ;  /* 0x20000014ff147230 */ /* 0x010fc60000004100 */
[----:B------:R-:W-:-:S04]  /*0230*/  FADD R16, -R16, R17 ;  /* 0x0000001110107221 */ /* 0x000fc80000000100 */
[----:B------:R-:W-:Y:S01]  /*0240*/  FADD R16, -R16, R19 ;  /* 0x0000001310107221 */ /* 0x000fe20000000100 */
[----:B-----5:R-:W-:Y:S02]  /*0250*/  HADD2.F32 R19, -RZ, R14.H0_H0 ;  /* 0x2000000eff137230 */ /* 0x020fe40000004100 */
[----:B------:R-:W-:Y:S02]  /*0260*/  HADD2.F32 R14, -RZ, R13.H0_H0 ;  /* 0x2000000dff0e7230 */ /* 0x000fe40000004100 */
[----:B------:R-:W-:Y:S01]  /*0270*/  FADD R18, R17, R16 ;  /* 0x0000001011127221 */ /* 0x000fe20000000000 */
[----:B------:R-:W-:-:S03]  /*0280*/  HADD2.F32 R9, -RZ, R9.H0_H0 ;  /* 0x20000009ff097230 */ /* 0x000fc60000004100 */
[----:B------:R-:W-:Y:S01]  /*0290*/  FADD R17, -R17, R18 ;  /* 0x0000001211117221 */ /* 0x000fe20000000100 */
[----:B------:R-:W-:-:S03]  /*02a0*/  HADD2.F32 R12, -RZ, R12.H0_H0 ;  /* 0x2000000cff0c7230 */ /* 0x000fc60000004100 */
[----:B------:R-:W-:Y:S01]  /*02b0*/  FADD R17, -R16, R17 ;  /* 0x0000001110117221 */ /* 0x000fe20000000100 */
[----:B------:R-:W-:-:S03]  /*02c0*/  HADD2.F32 R15, -RZ, R15.H0_H0 ;  /* 0x2000000fff0f7230 */ /* 0x000fc60000004100 */
[----:B------:R-:W-:-:S04]  /*02d0*/  FADD R17, -R17, R20 ;  /* 0x0000001411117221 */ /* 0x000fc80000000100 */
[----:B------:R-:W-:-:S04]  /*02e0*/  FADD R11, R18, R17 ;  /* 0x00000011120b7221 */ /* 0x000fc80000000000 */
[----:B------:R-:W-:-:S04]  /*02f0*/  FADD R18, -R18, R11 ;  /* 0x0000000b12127221 */ /* 0x000fc80000000100 */
[----:B------:R-:W-:Y:S02]  /*0300*/  FADD R18, -R17, R18 ;  /* 0x0000001211127221 */ /* 0x000fe40000000100 */
[----:B------:R-:W1:Y:S02]  /*0310*/  S2R R17, SR_TID.Y ;  /* 0x0000000000117919 */ /* 0x000e640000002200 */
[----:B------:R-:W-:-:S04]  /*0320*/  FADD R18, -R18, R19 ;  /* 0x0000001312127221 */ /* 0x000fc80000000100 */
[----:B------:R-:W-:-:S04]  /*0330*/  FADD R10, R11, R18 ;  /* 0x000000120b0a7221 */ /* 0x000fc80000000000 */
[----:B------:R-:W-:-:S04]  /*0340*/  FADD R11, -R11, R10 ;  /* 0x0000000a0b0b7221 */ /* 0x000fc80000000100 */
[----:B------:R-:W-:-:S04]  /*0350*/  FADD R11, -R18, R11 ;  /* 0x0000000b120b7221 */ /* 0x000fc80000000100 */
[----:B------:R-:W-:-:S04]  /*0360*/  FADD R11, -R11, R14 ;  /* 0x0000000e0b0b7221 */ /* 0x000fc80000000100 */
[----:B------:R-:W-:-:S04]  /*0370*/  FADD R13, R10, R11 ;  /* 0x0000000b0a0d7221 */ /* 0x000fc80000000000 */
[----:B------:R-:W-:-:S04]  /*0380*/  FADD R10, -R10, R13 ;  /* 0x0000000d0a0a7221 */ /* 0x000fc80000000100 */
[----:B------:R-:W-:-:S04]  /*0390*/  FADD R10, -R11, R10 ;  /* 0x0000000a0b0a7221 */ /* 0x000fc80000000100 */
[----:B------:R-:W-:Y:S01]  /*03a0*/  FADD R10, -R10, R9 ;  /* 0x000000090a0a7221 */ /* 0x000fe20000000100 */
[----:B------:R-:W-:-:S03]  /*03b0*/  IADD3 R9, PT, PT, R0, 0x7f, RZ ;  /* 0x0000007f00097810 */ /* 0x000fc60007ffe0ff */
[----:B------:R-:W-:Y:S01]  /*03c0*/  FADD R14, R13, R10 ;  /* 0x0000000a0d0e7221 */ /* 0x000fe20000000000 */
[----:B------:R-:W-:Y:S02]  /*03d0*/  ISETP.GT.U32.AND P0, PT, R9, 0xfe, PT ;  /* 0x000000fe0900780c */ /* 0x000fe40003f04070 */
[----:B------:R-:W-:Y:S01]  /*03e0*/  LOP3.LUT R9, R8, 0x3fffff80, RZ, 0xc0, !PT ;  /* 0x3fffff8008097812 */ /* 0x000fe200078ec0ff */
[----:B------:R-:W-:-:S03]  /*03f0*/  FADD R13, -R13, R14 ;  /* 0x0000000e0d0d7221 */ /* 0x000fc60000000100 */
[----:B------:R-:W-:Y:S01]  /*0400*/  IADD3 R9, PT, PT, -R9, R0, RZ ;  /* 0x0000000009097210 */ /* 0x000fe20007ffe1ff */
[----:B------:R-:W-:Y:S01]  /*0410*/  FADD R13, -R10, R13 ;  /* 0x0000000d0a0d7221 */ /* 0x000fe20000000100 */
[----:B-1----:R-:W-:Y:S02]  /*0420*/  IMAD R10, R17, UR7, R0 ;  /* 0x00000007110a7c24 */ /* 0x002fe4000f8e0200 */
[----:B------:R-:W-:Y:S01]  /*0430*/  LEA R9, R9, UR4, 0x2 ;  /* 0x0000000409097c11 */ /* 0x000fe2000f8e10ff */
[----:B------:R-:W-:Y:S02]  /*0440*/  FADD R13, -R13, R12 ;  /* 0x0000000c0d0d7221 */ /* 0x000fe40000000100 */
[----:B------:R-:W-:Y:S02]  /*0450*/  LOP3.LUT R8, R10, 0x7f, RZ, 0xc0, !PT ;  /* 0x0000007f0a087812 */ /* 0x000fe400078ec0ff */
[----:B------:R-:W-:Y:S01]  /*0460*/  @!P0 STS [R9], RZ ;  /* 0x000000ff09008388 */ /* 0x000fe20000000800 */
[C---:B------:R-:W-:Y:S01]  /*0470*/  FADD R11, R14.reuse, R13 ;  /* 0x0000000d0e0b7221 */ /* 0x040fe20000000000 */
[----:B------:R-:W-:Y:S03]  /*0480*/  BAR.SYNC.DEFER_BLOCKING 0x0 ;  /* 0x0000000000007b1d */ /* 0x000fe60000010000 */
[----:B------:R-:W-:Y:S01]  /*0490*/  FADD R14, -R14, R11 ;  /* 0x0000000b0e0e7221 */ /* 0x000fe20000000100 */
[----:B------:R-:W-:-:S02]  /*04a0*/  ISETP.GT.U32.AND P1, PT, R10, 0x1ff, PT ;  /* 0x000001ff0a00780c */ /* 0x000fc40003f24070 */
[----:B------:R-:W-:Y:S01]  /*04b0*/  ISETP.GT.U32.AND P0, PT, R10, 0xff, PT ;  /* 0x000000ff0a00780c */ /* 0x000fe20003f04070 */
[----:B------:R-:W-:Y:S01]  /*04c0*/  FADD R14, -R13, R14 ;  /* 0x0000000e0d0e7221 */ /* 0x000fe20000000100 */
[----:B------:R-:W-:-:S03]  /*04d0*/  SHF.R.U32.HI R13, RZ, 0x7, R10 ;  /* 0x00000007ff0d7819 */ /* 0x000fc6000001160a */
[----:B------:R-:W-:Y:S01]  /*04e0*/  FADD R14, -R14, R15 ;  /* 0x0000000f0e0e7221 */ /* 0x000fe20000000100 */
[----:B------:R-:W-:-:S03]  /*04f0*/  LEA R12, R13, R8, 0x7 ;  /* 0x000000080d0c7211 */ /* 0x000fc600078e38ff */
[----:B------:R-:W-:Y:S01]  /*0500*/  FADD R14, R11, R14 ;  /* 0x0000000e0b0e7221 */ /* 0x000fe20000000000 */
[----:B------:R-:W-:-:S05]  /*0510*/  LEA R11, R12, UR5, 0x2 ;  /* 0x000000050c0b7c11 */ /* 0x000fca000f8e10ff */
[----:B------:R-:W-:Y:S01]  /*0520*/  STS [R11], R14 ;  /* 0x0000000e0b007388 */ /* 0x000fe20000000800 */
[----:B------:R-:W-:Y:S06]  /*0530*/  BAR.SYNC.DEFER_BLOCKING 0x0 ;  /* 0x0000000000007b1d */ /* 0x000fec0000010000 */
[----:B------:R-:W-:Y:S04]  /*0540*/  @!P1 LDS R12, [R11] ;  /* 0x000000000b0c9984 */ /* 0x000fe80000000800 */
[----:B------:R-:W0:Y:S02]  /*0550*/  @!P1 LDS R15, [R11+0x800] ;  /* 0x000800000b0f9984 */ /* 0x000e240000000800 */
[----:B0-----:R-:W-:-:S05]  /*0560*/  @!P1 FADD R12, R12, R15 ;  /* 0x0000000f0c0c9221 */ /* 0x001fca0000000000 */
[----:B------:R-:W-:Y:S01]  /*0570*/  @!P1 STS [R11], R12 ;  /* 0x0000000c0b009388 */ /* 0x000fe20000000800 */
[----:B------:R-:W-:Y:S01]  /*0580*/  BAR.SYNC.DEFER_BLOCKING 0x0 ;  /* 0x0000000000007b1d */ /* 0x000fe20000010000 */
[----:B------:R-:W-:-:S05]  /*0590*/  ISETP.NE.AND P1, PT, R13, RZ, PT ;  /* 0x000000ff0d00720c */ /* 0x000fca0003f25270 */
[----:B------:R-:W-:Y:S04]  /*05a0*/  @!P0 LDS R10, [R11] ;  /* 0x000000000b0a8984 */ /* 0x000fe80000000800 */
[----:B------:R-:W0:Y:S02]  /*05b0*/  @!P0 LDS R15, [R11+0x400] ;  /* 0x000400000b0f8984 */ /* 0x000e240000000800 */
[----:B0-----:R-:W-:-:S05]  /*05c0*/  @!P0 FADD R10, R10, R15 ;  /* 0x0000000f0a0a8221 */ /* 0x001fca0000000000 */
[----:B------:R-:W-:Y:S01]  /*05d0*/  @!P0 STS [R11], R10 ;  /* 0x0000000a0b008388 */ /* 0x000fe20000000800 */
[----:B------:R-:W-:Y:S01]  /*05e0*/  BAR.SYNC.DEFER_BLOCKING 0x0 ;  /* 0x0000000000007b1d */ /* 0x000fe20000010000 */
[----:B------:R-:W-:-:S13]  /*05f0*/  ISETP.NE.AND P0, PT, R13, RZ, PT ;  /* 0x000000ff0d00720c */ /* 0x000fda0003f05270 */
[----:B------:R-:W-:Y:S01]  /*0600*/  @!P0 LEA R12, R8, UR5, 0x2 ;  /* 0x00000005080c8c11 */ /* 0x000fe2000f8e10ff */
[----:B------:R-:W-:Y:S04]  /*0610*/  @!P1 LDS R14, [R11] ;  /* 0x000000000b0e9984 */ /* 0x000fe80000000800 */
[----:B------:R-:W0:Y:S02]  /*0620*/  @!P1 LDS R15, [R11+0x200] ;  /* 0x000200000b0f9984 */ /* 0x000e240000000800 */
[----:B0-----:R-:W-:-:S05]  /*0630*/  @!P1 FADD R14, R14, R15 ;  /* 0x0000000f0e0e9221 */ /* 0x001fca0000000000 */
[----:B------:R-:W-:Y:S01]  /*0640*/  @!P1 STS [R11], R14 ;  /* 0x0000000e0b009388 */ /* 0x000fe20000000800 */
[----:B------:R-:W-:Y:S01]  /*0650*/  BAR.SYNC.DEFER_BLOCKING 0x0 ;  /* 0x0000000000007b1d */ /* 0x000fe20000010000 */
[----:B------:R-:W-:-:S05]  /*0660*/  ISETP.GT.AND P1, PT, R0, 0x7f, PT ;  /* 0x0000007f0000780c */ /* 0x000fca0003f24270 */
[----:B------:R-:W-:Y:S04]  /*0670*/  @!P0 LDS R13, [R12] ;  /* 0x000000000c0d8984 */ /* 0x000fe80000000800 */
[----:B------:R-:W0:Y:S02]  /*0680*/  @!P0 LDS R8, [R9] ;  /* 0x0000000009088984 */ /* 0x000e240000000800 */
[----:B0-----:R-:W-:-:S05]  /*0690*/  @!P0 FADD R8, R8, R13 ;  /* 0x0000000d08088221 */ /* 0x001fca0000000000 */
[----:B------:R0:W-:Y:S01]  /*06a0*/  @!P0 STS [R9], R8 ;  /* 0x0000000809008388 */ /* 0x0001e20000000800 */
[----:B------:R-:W-:Y:S06]  /*06b0*/  BAR.SYNC.DEFER_BLOCKING 0x0 ;  /* 0x0000000000007b1d */ /* 0x000fec0000010000 */
[----:B------:R-:W-:Y:S05]  /*06c0*/  @P1 BRA `(.L_x_1) ;  /* 0x0000000000181947 */ /* 0x000fea0003800000 */
[----:B------:R-:W-:Y:S01]  /*06d0*/  LEA R10, R0, UR4, 0x2 ;  /* 0x00000004000a7c11 */ /* 0x000fe2000f8e10ff */
[----:B0-----:R-:W0:Y:S01]  /*06e0*/  LDC.64 R8, c[0x0][0x3a8] ;  /* 0x0000ea00ff087b82 */ /* 0x001e220000000a00 */
[----:B------:R-:W-:-:S03]  /*06f0*/  LEA R13, R3, R0, 0x7 ;  /* 0x00000000030d7211 */ /* 0x000fc600078e38ff */
[----:B------:R-:W1:Y:S02]  /*0700*/  LDS R11, [R10] ;  /* 0x000000000a0b7984 */ /* 0x000e640000000800 */
[----:B0-----:R-:W-:-:S05]  /*0710*/  IMAD.WIDE R8, R13, 0x4, R8 ;  /* 0x000000040d087825 */ /* 0x001fca00078e0208 */
[----:B-1----:R1:W-:Y:S02]  /*0720*/  REDG.E.ADD.F32.FTZ.RN.STRONG.GPU desc[UR8][R8.64], R11 ;  /* 0x0000000b080079a6 */ /* 0x0023e4000c12f308 */
.L_x_1:
[----:B------:R-:W-:Y:S05]  /*0730*/  BSYNC.RECONVERGENT B0 ;  /* 0x0000000000007941 */ /* 0x000fea0003800200 */
.L_x_0:
[----:B------:R-:W-:Y:S06]  /*0740*/  BAR.SYNC.DEFER_BLOCKING 0x0 ;  /* 0x0000000000007b1d */ /* 0x000fec0000010000 */
[----:B------:R-:W-:Y:S05]  /*0750*/  @P2 EXIT ;  /* 0x000000000000294d */ /* 0x000fea0003800000 */
[----:B-1----:R-:W-:-:S05]  /*0760*/  IMAD R11, R2, 0x3, R5 ;  /* 0x00000003020b7824 */ /* 0x002fca00078e0205 */
[----:B------:R-:W-:-:S13]  /*0770*/  ISETP.GT.AND P0, PT, R11, 0x1ff, PT ;  /* 0x000001ff0b00780c */ /* 0x000fda0003f04270 */
[----:B------:R-:W-:Y:S05]  /*0780*/  @P0 EXIT ;  /* 0x000000000000094d */ /* 0x000fea0003800000 */
[----:B0-----:R-:W0:Y:S02]  /*0790*/  LDC.64 R8, c[0x0][0x388] ;  /* 0x0000e200ff087b82 */ /* 0x001e240000000a00 */
[----:B0-----:R-:W-:-:S05]  /*07a0*/  IMAD.WIDE R8, R11, 0x4, R8 ;  /* 0x000000040b087825 */ /* 0x001fca00078e0208 */
[----:B------:R0:W5:Y:S01]  /*07b0*/  LDG.E.CONSTANT R0, desc[UR8][R8.64] ;  /* 0x0000000808007981 */ /* 0x000162000c1e9900 */
[C---:B------:R-:W-:Y:S01]  /*07c0*/  IMAD R5, R3.reuse, 0x180000, R5 ;  /* 0x0018000003057824 */ /* 0x040fe200078e0205 */
[----:B------:R-:W-:Y:S01]  /*07d0*/  UMOV UR4, 0xfffffe80 ;  /* 0xfffffe8000047882 */ /* 0x000fe20000000000 */
[----:B------:R-:W-:-:S03]  /*07e0*/  IMAD R3, R3, 0xc00, R4 ;  /* 0x00000c0003037824 */ /* 0x000fc600078e0204 */
[----:B------:R-:W-:-:S05]  /*07f0*/  LEA R5, R4, R5, 0x9 ;  /* 0x0000000504057211 */ /* 0x000fca00078e48ff */
[----:B0-----:R-:W-:-:S07]  /*0800*/  IMAD R2, R2, 0x3, R5 ;  /* 0x0000000302027824 */ /* 0x001fce00078e0205 */
.L_x_2:
[----:B0-----:R-:W0:Y:S01]  /*0810*/  LDC.64 R22, c[0x0][0x390] ;  /* 0x0000e400ff167b82 */ /* 0x001e220000000a00 */
[----:B------:R-:W-:-:S05]  /*0820*/  IMAD.WIDE R14, R2, 0x2, R6 ;  /* 0x00000002020e7825 */ /* 0x000fca00078e0206 */
[----:B------:R-:W2:Y:S02]  /*0830*/  LDG.E.U16.CONSTANT R13, desc[UR8][R14.64] ;  /* 0x000000080e0d7981 */ /* 0x000ea4000c1e9500 */
[----:B------:R-:W1:Y:S02]  /*0840*/  LDC.64 R10, c[0x0][0x398] ;  /* 0x0000e600ff0a7b82 */ /* 0x000e640000000a00 */
[----:B------:R-:W3:Y:S06]  /*0850*/  LDG.E.U16.CONSTANT R27, desc[UR8][R14.64+0x2000] ;  /* 0x002000080e1b7981 */ /* 0x000eec000c1e9500 */
[----:B------:R-:W4:Y:S01]  /*0860*/  LDC.64 R20, c[0x0][0x380] ;  /* 0x0000e000ff147b82 */ /* 0x000f220000000a00 */
[----:B0-----:R-:W-:-:S07]  /*0870*/  IMAD.WIDE R22, R2, 0x4, R22 ;  /* 0x0000000402167825 */ /* 0x001fce00078e0216 */
[----:B------:R-:W0:Y:S01]  /*0880*/  LDC.64 R8, c[0x0][0x3c8] ;  /* 0x0000f200ff087b82 */ /* 0x000e220000000a00 */
[----:B------:R-:W3:Y:S01]  /*0890*/  LDG.E.CONSTANT R17, desc[UR8][R22.64] ;  /* 0x0000000816117981 */ /* 0x000ee2000c1e9900 */
[----:B-1----:R-:W-:-:S06]  /*08a0*/  IMAD.WIDE R10, R3, 0x4, R10 ;  /* 0x00000004030a7825 */ /* 0x002fcc00078e020a */
[----:B------:R-:W1:Y:S01]  /*08b0*/  LDC.64 R18, c[0x0][0x3d0] ;  /* 0x0000f400ff127b82 */ /* 0x000e620000000a00 */
[----:B------:R-:W3:Y:S04]  /*08c0*/  LDG.E.CONSTANT R5, desc[UR8][R22.64+0x4000] ;  /* 0x0040000816057981 */ /* 0x000ee8000c1e9900 */
[----:B------:R-:W3:Y:S01]  /*08d0*/  LDG.E.CONSTANT R12, desc[UR8][R10.64] ;  /* 0x000000080a0c7981 */ /* 0x000ee2000c1e9900 */
[----:B----4-:R-:W-:-:S03]  /*08e0*/  IMAD.WIDE R20, R3, 0x4, R20 ;  /* 0x0000000403147825 */ /* 0x010fc600078e0214 */
[----:B------:R-:W4:Y:S04]  /*08f0*/  LDG.E.CONSTANT R26, desc[UR8][R10.64+0x20] ;  /* 0x000020080a1a7981 */ /* 0x000f28000c1e9900 */
[----:B------:R-:W4:Y:S01]  /*0900*/  LDG.E.CONSTANT R4, desc[UR8][R20.64] ;  /* 0x0000000814047981 */ /* 0x000f22000c1e9900 */
[----:B0-----:R-:W-:-:S04]  /*0910*/  IMAD.WIDE R8, R2, 0x4, R8 ;  /* 0x0000000402087825 */ /* 0x001fc800078e0208 */
[----:B-1----:R-:W-:-:S04]  /*0920*/  IMAD.WIDE R18, R2, 0x4, R18 ;  /* 0x0000000402127825 */ /* 0x002fc800078e0212 */
[----:B--2---:R-:W-:-:S05]  /*0930*/  HADD2.F32 R13, -RZ, R13.H0_H0 ;  /* 0x2000000dff0d7230 */ /* 0x004fca0000004100 */
[----:B-----5:R-:W-:Y:S01]  /*0940*/  FMUL R25, R0, R13 ;  /* 0x0000000d00197220 */ /* 0x020fe20000400000 */
[----:B---3--:R-:W-:Y:S02]  /*0950*/  FADD R24, -R12, R17 ;  /* 0x000000110c187221 */ /* 0x008fe40000000100 */
[----:B------:R-:W0:Y:S02]  /*0960*/  LDC.64 R16, c[0x0][0x3c0] ;  /* 0x0000f000ff107b82 */ /* 0x000e240000000a00 */
[----:B----4-:R-:W-:-:S04]  /*0970*/  FMUL R12, R24, R4 ;  /* 0x00000004180c7220 */ /* 0x010fc80000400000 */
[----:B------:R-:W-:Y:S02]  /*0980*/  FMUL R28, R13, R12 ;  /* 0x0000000c0d1c7220 */ /* 0x000fe40000400000 */
[----:B------:R-:W1:Y:S01]  /*0990*/  LDC.64 R12, c[0x0][0x3b8] ;  /* 0x0000ee00ff0c7b82 */ /* 0x000e620000000a00 */
[----:B------:R-:W-:Y:S01]  /*09a0*/  FMUL R29, R25, R24 ;  /* 0x00000018191d7220 */ /* 0x000fe20000400000 */
[----:B------:R-:W-:Y:S04]  /*09b0*/  STG.E desc[UR8][R8.64], R25 ;  /* 0x0000001908007986 */ /* 0x000fe8000c101908 */
[----:B------:R-:W-:Y:S01]  /*09c0*/  STG.E desc[UR8][R18.64], R24 ;  /* 0x0000001812007986 */ /* 0x000fe2000c101908 */
[----:B0-----:R-:W-:-:S05]  /*09d0*/  IMAD.WIDE R16, R2, 0x4, R16 ;  /* 0x0000000402107825 */ /* 0x001fca00078e0210 */
[----:B------:R-:W-:Y:S01]  /*09e0*/  STG.E desc[UR8][R16.64], R29 ;  /* 0x0000001d10007986 */ /* 0x000fe2000c101908 */
[----:B-1----:R-:W-:-:S05]  /*09f0*/  IMAD.WIDE R12, R2, 0x4, R12 ;  /* 0x00000004020c7825 */ /* 0x002fca00078e020c */
[----:B------:R0:W-:Y:S04]  /*0a00*/  STG.E desc[UR8][R12.64], R28 ;  /* 0x0000001c0c007986 */ /* 0x0001e8000c101908 */
[----:B0-----:R-:W2:Y:S01]  /*0a10*/  LDG.E.CONSTANT R28, desc[UR8][R20.64+0x20] ;  /* 0x00002008141c7981 */ /* 0x001ea2000c1e9900 */
[----:B------:R-:W-:Y:S02]  /*0a20*/  FMUL R4, R25, R4 ;  /* 0x0000000419047220 */ /* 0x000fe40000400000 */
[----:B------:R-:W0:Y:S01]  /*0a30*/  LDC.64 R24, c[0x0][0x3d8] ;  /* 0x0000f600ff187b82 */ /* 0x000e220000000a00 */
[----:B------:R-:W-:Y:S02]  /*0a40*/  HADD2.F32 R27, -RZ, R27.H0_H0 ;  /* 0x2000001bff1b7230 */ /* 0x000fe40000004100 */
[----:B------:R-:W-:-:S03]  /*0a50*/  FADD R26, -R26, R5 ;  /* 0x000000051a1a7221 */ /* 0x000fc60000000100 */
[----:B------:R-:W-:-:S04]  /*0a60*/  FMUL R5, R0, R27 ;  /* 0x0000001b00057220 */ /* 0x000fc80000400000 */
[----:B------:R-:W-:Y:S01]  /*0a70*/  FMUL R29, R5, R26 ;  /* 0x0000001a051d7220 */ /* 0x000fe20000400000 */
[----:B0-----:R-:W-:-:S05]  /*0a80*/  IMAD.WIDE R24, R2, 0x4, R24 ;  /* 0x0000000402187825 */ /* 0x001fca00078e0218 */
[----:B------:R0:W-:Y:S04]  /*0a90*/  STG.E desc[UR8][R24.64], R4 ;  /* 0x0000000418007986 */ /* 0x0001e8000c101908 */
[----:B------:R-:W-:Y:S04]  /*0aa0*/  STG.E desc[UR8][R8.64+0x4000], R5 ;  /* 0x0040000508007986 */ /* 0x000fe8000c101908 */
[----:B------:R2:W-:Y:S04]  /*0ab0*/  STG.E desc[UR8][R18.64+0x4000], R26 ;  /* 0x0040001a12007986 */ /* 0x0005e8000c101908 */
[----:B------:R1:W-:Y:S04]  /*0ac0*/  STG.E desc[UR8][R16.64+0x4000], R29 ;  /* 0x0040001d10007986 */ /* 0x0003e8000c101908 */
[----:B0-----:R-:W3:Y:S01]  /*0ad0*/  LDG.E.U16.CONSTANT R4, desc[UR8][R14.64+0x6000] ;  /* 0x006000080e047981 */ /* 0x001ee2000c1e9500 */
[----:B--2---:R-:W-:-:S04]  /*0ae0*/  FMUL R26, R26, R28 ;  /* 0x0000001c1a1a7220 */ /* 0x004fc80000400000 */
[----:B-1----:R-:W-:Y:S01]  /*0af0*/  FMUL R29, R27, R26 ;  /* 0x0000001a1b1d7220 */ /* 0x002fe20000400000 */
[----:B------:R-:W-:Y:S01]  /*0b00*/  FMUL R27, R5, R28 ;  /* 0x0000001c051b7220 */ /* 0x000fe20000400000 */
[----:B------:R-:W2:Y:S04]  /*0b10*/  LDG.E.CONSTANT R26, desc[UR8][R22.64+0xc000] ;  /* 0x00c00008161a7981 */ /* 0x000ea8000c1e9900 */
[----:B------:R-:W4:Y:S04]  /*0b20*/  LDG.E.U16.CONSTANT R28, desc[UR8][R14.64+0x4000] ;  /* 0x004000080e1c7981 */ /* 0x000f28000c1e9500 */
[----:B------:R-:W3:Y:S04]  /*0b30*/  LDG.E.CONSTANT R15, desc[UR8][R22.64+0x8000] ;  /* 0x00800008160f7981 */ /* 0x000ee8000c1e9900 */
[----:B------:R-:W3:Y:S01]  /*0b40*/  LDG.E.CONSTANT R14, desc[UR8][R10.64+0x40] ;  /* 0x000040080a0e7981 */ /* 0x000ee2000c1e9900 */
[----:B----4-:R-:W-:-:S02]  /*0b50*/  HADD2.F32 R5, -RZ, R28.H0_H0 ;  /* 0x2000001cff057230 */ /* 0x010fc40000004100 */
[----:B---3--:R-:W-:Y:S02]  /*0b60*/  FADD R28, -R14, R15 ;  /* 0x0000000f0e1c7221 */ /* 0x008fe40000000100 */
[----:B------:R0:W2:Y:S04]  /*0b70*/  LDG.E.CONSTANT R15, desc[UR8][R10.64+0x60] ;  /* 0x000060080a0f7981 */ /* 0x0000a8000c1e9900 */
[----:B------:R-:W3:Y:S04]  /*0b80*/  LDG.E.CONSTANT R14, desc[UR8][R20.64+0x60] ;  /* 0x00006008140e7981 */ /* 0x000ee8000c1e9900 */
[----:B------:R-:W4:Y:S01]  /*0b90*/  LDG.E.CONSTANT R10, desc[UR8][R20.64+0x40] ;  /* 0x00004008140a7981 */ /* 0x000f22000c1e9900 */
[----:B------:R-:W-:-:S03]  /*0ba0*/  HADD2.F32 R4, -RZ, R4.H0_H0 ;  /* 0x20000004ff047230 */ /* 0x000fc60000004100 */
[----:B------:R1:W-:Y:S04]  /*0bb0*/  STG.E desc[UR8][R12.64+0x4000], R29 ;  /* 0x0040001d0c007986 */ /* 0x0003e8000c101908 */
[----:B------:R1:W-:Y:S01]  /*0bc0*/  STG.E desc[UR8][R24.64+0x4000], R27 ;  /* 0x0040001b18007986 */ /* 0x0003e2000c101908 */
[C---:B0-----:R-:W-:Y:S01]  /*0bd0*/  FMUL R11, R0.reuse, R4 ;  /* 0x00000004000b7220 */ /* 0x041fe20000400000 */
[----:B-1----:R-:W-:-:S04]  /*0be0*/  FMUL R29, R0, R5 ;  /* 0x00000005001d7220 */ /* 0x002fc80000400000 */
[----:B------:R-:W-:Y:S01]  /*0bf0*/  FMUL R27, R29, R28 ;  /* 0x0000001c1d1b7220 */ /* 0x000fe20000400000 */
[----:B------:R-:W-:Y:S04]  /*0c00*/  STG.E desc[UR8][R8.64+0x8000], R29 ;  /* 0x0080001d08007986 */ /* 0x000fe8000c101908 */
[----:B------:R-:W-:Y:S04]  /*0c10*/  STG.E desc[UR8][R18.64+0x8000], R28 ;  /* 0x0080001c12007986 */ /* 0x000fe8000c101908 */
[----:B------:R0:W-:Y:S01]  /*0c20*/  STG.E desc[UR8][R16.64+0x8000], R27 ;  /* 0x0080001b10007986 */ /* 0x0001e2000c101908 */
[----:B------:R-:W-:-:S04]  /*0c30*/  UIADD3 UR4, UPT, UPT, UR4, 0x4, URZ ;  /* 0x0000000404047890 */ /* 0x000fc8000fffe0ff */
[----:B------:R-:W-:Y:S01]  /*0c40*/  UISETP.NE.AND UP0, UPT, UR4, URZ, UPT ;  /* 0x000000ff0400728c */ /* 0x000fe2000bf05270 */
[----:B------:R-:W-:Y:S02]  /*0c50*/  IADD3 R3, PT, PT, R3, 0x20, RZ ;  /* 0x0000002003037810 */ /* 0x000fe40007ffe0ff */
[----:B------:R-:W-:Y:S01]  /*0c60*/  IADD3 R2, PT, PT, R2, 0x4000, RZ ;  /* 0x0000400002027810 */ /* 0x000fe20007ffe0ff */
[----:B--2---:R-:W-:Y:S01]  /*0c70*/  FADD R15, -R15, R26 ;  /* 0x0000001a0f0f7221 */ /* 0x004fe20000000100 */
[-C--:B----4-:R-:W-:Y:S01]  /*0c80*/  FMUL R22, R28, R10.reuse ;  /* 0x0000000a1c167220 */ /* 0x090fe20000400000 */
[----:B------:R-:W-:Y:S02]  /*0c90*/  FMUL R23, R29, R10 ;  /* 0x0000000a1d177220 */ /* 0x000fe40000400000 */
[----:B---3--:R-:W-:Y:S01]  /*0ca0*/  FMUL R10, R15, R14 ;  /* 0x0000000e0f0a7220 */ /* 0x008fe20000400000 */
[----:B------:R-:W-:Y:S01]  /*0cb0*/  FMUL R5, R5, R22 ;  /* 0x0000001605057220 */ /* 0x000fe20000400000 */
[----:B0-----:R-:W-:-:S02]  /*0cc0*/  FMUL R27, R11, R15 ;  /* 0x0000000f0b1b7220 */ /* 0x001fc40000400000 */
[----:B------:R-:W-:Y:S01]  /*0cd0*/  FMUL R29, R4, R10 ;  /* 0x0000000a041d7220 */ /* 0x000fe20000400000 */
[----:B------:R-:W-:Y:S01]  /*0ce0*/  FMUL R21, R11, R14 ;  /* 0x0000000e0b157220 */ /* 0x000fe20000400000 */
[----:B------:R0:W-:Y:S04]  /*0cf0*/  STG.E desc[UR8][R12.64+0x8000], R5 ;  /* 0x008000050c007986 */ /* 0x0001e8000c101908 */
[----:B------:R0:W-:Y:S04]  /*0d00*/  STG.E desc[UR8][R24.64+0x8000], R23 ;  /* 0x0080001718007986 */ /* 0x0001e8000c101908 */
[----:B------:R0:W-:Y:S04]  /*0d10*/  STG.E desc[UR8][R8.64+0xc000], R11 ;  /* 0x00c0000b08007986 */ /* 0x0001e8000c101908 */
[----:B------:R0:W-:Y:S04]  /*0d20*/  STG.E desc[UR8][R18.64+0xc000], R15 ;  /* 0x00c0000f12007986 */ /* 0x0001e8000c101908 */
[----:B------:R0:W-:Y:S04]  /*0d30*/  STG.E desc[UR8][R16.64+0xc000], R27 ;  /* 0x00c0001b10007986 */ /* 0x0001e8000c101908 */
[----:B------:R0:W-:Y:S04]  /*0d40*/  STG.E desc[UR8][R12.64+0xc000], R29 ;  /* 0x00c0001d0c007986 */ /* 0x0001e8000c101908 */
[----:B------:R0:W-:Y:S01]  /*0d50*/  STG.E desc[UR8][R24.64+0xc000], R21 ;  /* 0x00c0001518007986 */ /* 0x0001e2000c101908 */
[----:B------:R-:W-:Y:S05]  /*0d60*/  BRA.U UP0, `(.L_x_2) ;  /* 0xfffffff900a87547 */ /* 0x000fea000b83ffff */
[----:B------:R-:W-:Y:S05]  /*0d70*/  EXIT ;  /* 0x000000000000794d */ /* 0x000fea0003800000 */
.L_x_3:
[----:B------:R-:W-:-:S00]  /*0d80*/  BRA `(.L_x_3) ;  /* 0xfffffffc00fc7947 */ /* 0x000fc0000383ffff */
[----:B------:R-:W-:-:S00]  /*0d90*/  NOP ;  /* 0x0000000000007918 */ /* 0x000fc00000000000 */
        /* <DEDUP_REMOVED lines=14> */
.L_x_4:


//--------------------- .nv.shared.Fused_Cast_ReduceSum_Sub_Mul_Mul_Mul_Mul_Mul_split_18300752370095672078_kernel0 --------------------------
	.section	.nv.shared.Fused_Cast_ReduceSum_Sub_Mul_Mul_Mul_Mul_Mul_split_18300752370095672078_kernel0,"aw",@nobits
	.sectionflags	@""
	.align	4
.nv.shared.Fused_Cast_ReduceSum_Sub_Mul_Mul_Mul_Mul_Mul_split_18300752370095672078_kernel0:
	.zero		5632


//--------------------- .nv.shared.reserved.0     --------------------------
	.section	.nv.shared.reserved.0,"aw",@nobits
	.weak		__nv_reservedSMEM_offset_0_alias
	.size		__nv_reservedSMEM_offset_0_alias, 0, 64
	.other		__nv_reservedSMEM_offset_0_alias,@"STO_CUDA_RESERVED_SHARED STV_DEFAULT"
__nv_reservedSMEM_offset_0_alias:
	.zero		0
	.zero		64


//--------------------- .nv.constant0.Fused_Cast_ReduceSum_Sub_Mul_Mul_Mul_Mul_Mul_split_18300752370095672078_kernel0 --------------------------
	.section	.nv.constant0.Fused_Cast_ReduceSum_Sub_Mul_Mul_Mul_Mul_Mul_split_18300752370095672078_kernel0,"a",@progbits
	.sectionflags	@""
	.align	4
.nv.constant0.Fused_Cast_ReduceSum_Sub_Mul_Mul_Mul_Mul_Mul_split_18300752370095672078_kernel0:
	.zero		992


//--------------------- SYMBOLS --------------------------

	.type		.nv.reservedSmem.offset0,@object
	.size		.nv.reservedSmem.offset0,0x4
	.type		.nv.reservedSmem.cap,@object
	.size		.nv.reservedSmem.cap,0x4
